	.headerflags	@"EF_CUDA_TEXMODE_UNIFIED EF_CUDA_64BIT_ADDRESS EF_CUDA_ACCELERATORS EF_CUDA_SM90 EF_CUDA_VIRTUAL_SM(EF_CUDA_SM90)"
	.elftype	@"ET_EXEC"


//--------------------- .nv.info                  --------------------------
	.section	.nv.info,"",@"SHT_CUDA_INFO"
	.align	4


	//----- nvinfo : EIATTR_REGCOUNT
	.align		4
        /*0000*/ 	.byte	0x04, 0x2f
        /*0002*/ 	.short	(.L_1 - .L_0)
	.align		4
.L_0:
        /*0004*/ 	.word	index@(triton_poi_fused__unsafe_index_constant_pad_nd_0)
        /*0008*/ 	.word	0x00000010


	//----- nvinfo : EIATTR_MIN_STACK_SIZE
	.align		4
.L_1:
        /*000c*/ 	.byte	0x04, 0x12
        /*000e*/ 	.short	(.L_3 - .L_2)
	.align		4
.L_2:
        /*0010*/ 	.word	index@(triton_poi_fused__unsafe_index_constant_pad_nd_0)
        /*0014*/ 	.word	0x00000000


	//----- nvinfo : EIATTR_FRAME_SIZE
	.align		4
.L_3:
        /*0018*/ 	.byte	0x04, 0x11
        /*001a*/ 	.short	(.L_5 - .L_4)
	.align		4
.L_4:
        /*001c*/ 	.word	index@(triton_poi_fused__unsafe_index_constant_pad_nd_0)
        /*0020*/ 	.word	0x00000000


	//----- nvinfo : EIATTR_MIN_STACK_SIZE
	.align		4
.L_5:
        /*0024*/ 	.byte	0x04, 0x12
        /*0026*/ 	.short	(.L_7 - .L_6)
	.align		4
.L_6:
        /*0028*/ 	.word	index@(triton_poi_fused__unsafe_index_constant_pad_nd_0)
        /*002c*/ 	.word	0x00000000
.L_7:


//--------------------- .nv.info.triton_poi_fused__unsafe_index_constant_pad_nd_0 --------------------------
	.section	.nv.info.triton_poi_fused__unsafe_index_constant_pad_nd_0,"",@"SHT_CUDA_INFO"
	.sectionflags	@""
	.align	4


	//----- nvinfo : EIATTR_CUDA_API_VERSION
	.align		4
        /*0000*/ 	.byte	0x04, 0x37
        /*0002*/ 	.short	(.L_9 - .L_8)
.L_8:
        /*0004*/ 	.word	0x0000007c


	//----- nvinfo : EIATTR_KPARAM_INFO
	.align		4
.L_9:
        /*0008*/ 	.byte	0x04, 0x17
        /*000a*/ 	.short	(.L_11 - .L_10)
.L_10:
        /*000c*/ 	.word	0x00000000
        /*0010*/ 	.short	0x0002
        /*0012*/ 	.short	0x0010
        /*0014*/ 	.byte	0x00, 0xf0, 0x11, 0x00


	//----- nvinfo : EIATTR_KPARAM_INFO
	.align		4
.L_11:
        /*0018*/ 	.byte	0x04, 0x17
        /*001a*/ 	.short	(.L_13 - .L_12)
.L_12:
        /*001c*/ 	.word	0x00000000
        /*0020*/ 	.short	0x0001
        /*0022*/ 	.short	0x0008
        /*0024*/ 	.byte	0x00, 0xf4, 0x21, 0x00


	//----- nvinfo : EIATTR_KPARAM_INFO
	.align		4
.L_13:
        /*0028*/ 	.byte	0x04, 0x17
        /*002a*/ 	.short	(.L_15 - .L_14)
.L_14:
        /*002c*/ 	.word	0x00000000
        /*0030*/ 	.short	0x0000
        /*0032*/ 	.short	0x0000
        /*0034*/ 	.byte	0x00, 0xf4, 0x21, 0x00


	//----- nvinfo : EIATTR_SPARSE_MMA_MASK
	.align		4
.L_15:
        /*0038*/ 	.byte	0x03, 0x50
        /*003a*/ 	.short	0x0000


	//----- nvinfo : EIATTR_MAXREG_COUNT
	.align		4
        /*003c*/ 	.byte	0x03, 0x1b
        /*003e*/ 	.short	0x00ff


	//----- nvinfo : EIATTR_EXIT_INSTR_OFFSETS
	.align		4
        /*0040*/ 	.byte	0x04, 0x1c
        /*0042*/ 	.short	(.L_17 - .L_16)


	//   ....[0]....
.L_16:
        /*0044*/ 	.word	0x00000420


	//   ....[1]....
        /*0048*/ 	.word	0x00000440


	//----- nvinfo : EIATTR_REQNTID
	.align		4
.L_17:
        /*004c*/ 	.byte	0x04, 0x10
        /*004e*/ 	.short	(.L_19 - .L_18)
.L_18:
        /*0050*/ 	.word	0x00000080
        /*0054*/ 	.word	0x00000001
        /*0058*/ 	.word	0x00000001


	//----- nvinfo : EIATTR_CBANK_PARAM_SIZE
	.align		4
.L_19:
        /*005c*/ 	.byte	0x03, 0x19
        /*005e*/ 	.short	0x0014


	//----- nvinfo : EIATTR_PARAM_CBANK
	.align		4
        /*0060*/ 	.byte	0x04, 0x0a
        /*0062*/ 	.short	(.L_21 - .L_20)
	.align		4
.L_20:
        /*0064*/ 	.word	index@(.nv.constant0.triton_poi_fused__unsafe_index_constant_pad_nd_0)
        /*0068*/ 	.short	0x0210
        /*006a*/ 	.short	0x0014


	//----- nvinfo : EIATTR_SW_WAR
	.align		4
.L_21:
        /*006c*/ 	.byte	0x04, 0x36
        /*006e*/ 	.short	(.L_23 - .L_22)
.L_22:
        /*0070*/ 	.word	0x00000008
.L_23:


//--------------------- .nv.callgraph             --------------------------
	.section	.nv.callgraph,"",@"SHT_CUDA_CALLGRAPH"
	.align	4
	.sectionentsize	8
	.align		4
        /*0000*/ 	.word	0x00000000
	.align		4
        /*0004*/ 	.word	0xffffffff
	.align		4
        /*0008*/ 	.word	0x00000000
	.align		4
        /*000c*/ 	.word	0xfffffffe
	.align		4
        /*0010*/ 	.word	0x00000000
	.align		4
        /*0014*/ 	.word	0xfffffffd
	.align		4
        /*0018*/ 	.word	0x00000000
	.align		4
        /*001c*/ 	.word	0xfffffffc


//--------------------- .text.triton_poi_fused__unsafe_index_constant_pad_nd_0 --------------------------
	.section	.text.triton_poi_fused__unsafe_index_constant_pad_nd_0,"ax",@progbits
	.align	128
        .global         triton_poi_fused__unsafe_index_constant_pad_nd_0
        .type           triton_poi_fused__unsafe_index_constant_pad_nd_0,@function
        .size           triton_poi_fused__unsafe_index_constant_pad_nd_0,(.L_x_1 - triton_poi_fused__unsafe_index_constant_pad_nd_0)
        .other          triton_poi_fused__unsafe_index_constant_pad_nd_0,@"STO_CUDA_ENTRY STV_DEFAULT"
triton_poi_fused__unsafe_index_constant_pad_nd_0:
.text.triton_poi_fused__unsafe_index_constant_pad_nd_0:
[----:B------:R-:W0:Y:S02]  /*0000*/  LDC R1, c[0x0][0x28] ;  /* 0x00000a00ff017b82 */ /* 0x000e240000000800 */
[----:B------:R-:W1:Y:S01]  /*0010*/  S2R R0, SR_TID.X ;  /* 0x0000000000007919 */ /* 0x000e620000002100 */
[----:B------:R-:W-:Y:S01]  /*0020*/  IMAD.MOV.U32 R2, RZ, RZ, RZ ;  /* 0x000000ffff027224 */ /* 0x000fe200078e00ff */
[----:B------:R-:W-:Y:S01]  /*0030*/  ULDC.64 UR4, c[0x0][0x208] ;  /* 0x0000820000047ab9 */ /* 0x000fe20000000a00 */
[----:B------:R-:W-:Y:S01]  /*0040*/  IMAD.MOV.U32 R6, RZ, RZ, RZ ;  /* 0x000000ffff067224 */ /* 0x000fe200078e00ff */
[----:B------:R-:W2:Y:S01]  /*0050*/  S2R R3, SR_CTAID.X ;  /* 0x0000000000037919 */ /* 0x000ea20000002500 */
[----:B-1----:R-:W-:-:S05]  /*0060*/  IMAD.SHL.U32 R0, R0, 0x2, RZ ;  /* 0x0000000200007824 */ /* 0x002fca00078e00ff */
[----:B------:R-:W-:-:S05]  /*0070*/  LOP3.LUT R0, R0, 0xfe, RZ, 0xc0, !PT ;  /* 0x000000fe00007812 */ /* 0x000fca00078ec0ff */
[----:B--2---:R-:W-:-:S04]  /*0080*/  IMAD R3, R3, 0x100, R0 ;  /* 0x0000010003037824 */ /* 0x004fc800078e0200 */
[C---:B------:R-:W-:Y:S01]  /*0090*/  IMAD.HI R4, R3.reuse, -0x77777777, R2 ;  /* 0x8888888903047827 */ /* 0x040fe200078e0202 */
[----:B------:R-:W-:-:S03]  /*00a0*/  ISETP.GE.AND P2, PT, R3, 0x3840, PT ;  /* 0x000038400300780c */ /* 0x000fc60003f46270 */
[----:B------:R-:W-:Y:S01]  /*00b0*/  VIADD R7, R3, 0x1 ;  /* 0x0000000103077836 */ /* 0x000fe20000000000 */
[----:B------:R-:W-:-:S03]  /*00c0*/  SHF.R.U32.HI R5, RZ, 0x1f, R4 ;  /* 0x0000001fff057819 */ /* 0x000fc60000011604 */
[----:B------:R-:W-:Y:S01]  /*00d0*/  IMAD.HI R2, R7, -0x77777777, R6 ;  /* 0x8888888907027827 */ /* 0x000fe200078e0206 */
[----:B------:R-:W-:-:S03]  /*00e0*/  LEA.HI.SX32 R5, R4, R5, 0x1c ;  /* 0x0000000504057211 */ /* 0x000fc600078fe2ff */
[----:B------:R-:W-:-:S04]  /*00f0*/  IMAD.MOV.U32 R4, RZ, RZ, RZ ;  /* 0x000000ffff047224 */ /* 0x000fc800078e00ff */
[----:B------:R-:W-:-:S04]  /*0100*/  IMAD.HI R0, R5, -0x77777777, R4 ;  /* 0x8888888905007827 */ /* 0x000fc800078e0204 */
[----:B------:R-:W-:Y:S01]  /*0110*/  IMAD R4, R5, -0x1e, R3 ;  /* 0xffffffe205047824 */ /* 0x000fe200078e0203 */
[----:B------:R-:W-:-:S04]  /*0120*/  SHF.R.U32.HI R9, RZ, 0x1f, R0 ;  /* 0x0000001fff097819 */ /* 0x000fc80000011600 */
[----:B------:R-:W-:-:S05]  /*0130*/  LEA.HI.SX32 R9, R0, R9, 0x1c ;  /* 0x0000000900097211 */ /* 0x000fca00078fe2ff */
[----:B------:R-:W-:Y:S01]  /*0140*/  IMAD R0, R9, -0x1e, R5 ;  /* 0xffffffe209007824 */ /* 0x000fe200078e0205 */
[----:B------:R-:W-:-:S03]  /*0150*/  SHF.R.U32.HI R9, RZ, 0x1f, R2 ;  /* 0x0000001fff097819 */ /* 0x000fc60000011602 */
[----:B------:R-:W-:Y:S01]  /*0160*/  VIADD R0, R0, 0xfffffff5 ;  /* 0xfffffff500007836 */ /* 0x000fe20000000000 */
[----:B------:R-:W-:-:S04]  /*0170*/  LEA.HI.SX32 R9, R2, R9, 0x1c ;  /* 0x0000000902097211 */ /* 0x000fc800078fe2ff */
[----:B------:R-:W-:Y:S01]  /*0180*/  I2FP.F32.S32 R2, R0 ;  /* 0x0000000000027245 */ /* 0x000fe20000201400 */
[----:B------:R-:W-:Y:S01]  /*0190*/  IMAD R6, R9, -0x1e, R7 ;  /* 0xffffffe209067824 */ /* 0x000fe200078e0207 */
[----:B------:R-:W-:Y:S02]  /*01a0*/  IADD3 R9, R4, -0xb, RZ ;  /* 0xfffffff504097810 */ /* 0x000fe40007ffe0ff */
[----:B------:R-:W1:Y:S01]  /*01b0*/  LDC.64 R4, c[0x0][0x210] ;  /* 0x00008400ff047b82 */ /* 0x000e620000000a00 */
[----:B------:R-:W-:Y:S01]  /*01c0*/  FMUL R8, R2, 0.5 ;  /* 0x3f00000002087820 */ /* 0x000fe20000400000 */
[----:B------:R-:W-:Y:S01]  /*01d0*/  I2FP.F32.S32 R2, R9 ;  /* 0x0000000900027245 */ /* 0x000fe20000201400 */
[----:B------:R-:W-:Y:S01]  /*01e0*/  VIADD R11, R6, 0xfffffff5 ;  /* 0xfffffff5060b7836 */ /* 0x000fe20000000000 */
[----:B------:R-:W-:-:S03]  /*01f0*/  LOP3.LUT R9, R0, R9, RZ, 0xfc, !PT ;  /* 0x0000000900097212 */ /* 0x000fc600078efcff */
[----:B------:R-:W2:Y:S01]  /*0200*/  F2I.TRUNC.NTZ R8, R8 ;  /* 0x0000000800087305 */ /* 0x000ea2000020f100 */
[----:B------:R-:W-:Y:S01]  /*0210*/  FMUL R10, R2, 0.5 ;  /* 0x3f000000020a7820 */ /* 0x000fe20000400000 */
[----:B------:R-:W-:Y:S02]  /*0220*/  I2FP.F32.S32 R2, R11 ;  /* 0x0000000b00027245 */ /* 0x000fe40000201400 */
[----:B------:R-:W-:Y:S02]  /*0230*/  LOP3.LUT R0, R0, R11, RZ, 0xfc, !PT ;  /* 0x0000000b00007212 */ /* 0x000fe400078efcff */
[----:B------:R-:W-:Y:S01]  /*0240*/  ISETP.LT.U32.AND P0, PT, R9, 0x8, !P2 ;  /* 0x000000080900780c */ /* 0x000fe20005701070 */
[----:B------:R-:W-:Y:S01]  /*0250*/  FMUL R12, R2, 0.5 ;  /* 0x3f000000020c7820 */ /* 0x000fe20000400000 */
[----:B------:R-:W-:Y:S01]  /*0260*/  IMAD.MOV.U32 R2, RZ, RZ, RZ ;  /* 0x000000ffff027224 */ /* 0x000fe200078e00ff */
[----:B------:R-:W3:Y:S01]  /*0270*/  F2I.TRUNC.NTZ R10, R10 ;  /* 0x0000000a000a7305 */ /* 0x000ee2000020f100 */
[----:B------:R-:W-:Y:S01]  /*0280*/  ISETP.LT.U32.AND P1, PT, R0, 0x8, !P2 ;  /* 0x000000080000780c */ /* 0x000fe20005721070 */
[----:B------:R-:W-:-:S02]  /*0290*/  IMAD.MOV.U32 R0, RZ, RZ, RZ ;  /* 0x000000ffff007224 */ /* 0x000fc400078e00ff */
[----:B------:R-:W-:Y:S01]  /*02a0*/  IMAD.HI R2, R3, -0x6e5d4c3b, R2 ;  /* 0x91a2b3c503027827 */ /* 0x000fe200078e0202 */
[----:B--2---:R-:W-:-:S03]  /*02b0*/  SHF.R.U32.HI R6, RZ, 0x1d, R8 ;  /* 0x0000001dff067819 */ /* 0x004fc60000011608 */
[----:B------:R-:W2:Y:S01]  /*02c0*/  F2I.TRUNC.NTZ R12, R12 ;  /* 0x0000000c000c7305 */ /* 0x000ea2000020f100 */
[----:B------:R-:W-:Y:S02]  /*02d0*/  SHF.R.U32.HI R7, RZ, 0x1f, R2 ;  /* 0x0000001fff077819 */ /* 0x000fe40000011602 */
[----:B------:R-:W-:Y:S02]  /*02e0*/  LOP3.LUT R13, R6, 0x4, RZ, 0xc0, !PT ;  /* 0x00000004060d7812 */ /* 0x000fe400078ec0ff */
[----:B------:R-:W-:Y:S02]  /*02f0*/  LEA.HI.SX32 R7, R2, R7, 0x17 ;  /* 0x0000000702077211 */ /* 0x000fe400078fbaff */
[----:B---3--:R-:W-:Y:S01]  /*0300*/  SHF.R.U32.HI R2, RZ, 0x1d, R10 ;  /* 0x0000001dff027819 */ /* 0x008fe2000001160a */
[----:B------:R-:W-:-:S04]  /*0310*/  IMAD.IADD R8, R8, 0x1, R13 ;  /* 0x0000000108087824 */ /* 0x000fc800078e020d */
[----:B------:R-:W-:Y:S01]  /*0320*/  IMAD R8, R7, 0x4, R8 ;  /* 0x0000000407087824 */ /* 0x000fe200078e0208 */
[----:B------:R-:W-:Y:S02]  /*0330*/  LOP3.LUT R7, R2, 0x4, RZ, 0xc0, !PT ;  /* 0x0000000402077812 */ /* 0x000fe400078ec0ff */
[----:B--2---:R-:W-:Y:S02]  /*0340*/  SHF.R.U32.HI R6, RZ, 0x1d, R12 ;  /* 0x0000001dff067819 */ /* 0x004fe4000001160c */
[----:B------:R-:W-:Y:S02]  /*0350*/  SHF.L.U32 R2, R8, 0x2, RZ ;  /* 0x0000000208027819 */ /* 0x000fe400000006ff */
[----:B------:R-:W-:Y:S01]  /*0360*/  LOP3.LUT R11, R6, 0x4, RZ, 0xc0, !PT ;  /* 0x00000004060b7812 */ /* 0x000fe200078ec0ff */
[----:B------:R-:W2:Y:S01]  /*0370*/  LDC.64 R8, c[0x0][0x218] ;  /* 0x00008600ff087b82 */ /* 0x000ea20000000a00 */
[-C--:B------:R-:W-:Y:S01]  /*0380*/  IADD3 R7, R7, R2.reuse, R10 ;  /* 0x0000000207077210 */ /* 0x080fe20007ffe00a */
[----:B------:R-:W-:Y:S01]  /*0390*/  IMAD.MOV.U32 R10, RZ, RZ, RZ ;  /* 0x000000ffff0a7224 */ /* 0x000fe200078e00ff */
[----:B------:R-:W-:-:S03]  /*03a0*/  IADD3 R11, R11, R2, R12 ;  /* 0x000000020b0b7210 */ /* 0x000fc60007ffe00c */
[----:B-1----:R-:W-:-:S04]  /*03b0*/  IMAD.WIDE R6, R7, 0x4, R4 ;  /* 0x0000000407067825 */ /* 0x002fc800078e0204 */
[----:B------:R-:W-:Y:S01]  /*03c0*/  IMAD.WIDE R4, R11, 0x4, R4 ;  /* 0x000000040b047825 */ /* 0x000fe200078e0204 */
[----:B------:R-:W3:Y:S04]  /*03d0*/  @P0 LDG.E.EL R0, desc[UR4][R6.64] ;  /* 0x0000000406000981 */ /* 0x000ee8000c2e1900 */
[----:B------:R-:W4:Y:S01]  /*03e0*/  @P1 LDG.E.EL R10, desc[UR4][R4.64] ;  /* 0x00000004040a1981 */ /* 0x000f22000c2e1900 */
[----:B--2---:R-:W-:Y:S01]  /*03f0*/  IMAD.WIDE R2, R3, 0x4, R8 ;  /* 0x0000000403027825 */ /* 0x004fe200078e0208 */
[----:B---3--:R-:W-:Y:S02]  /*0400*/  SEL R8, R0, RZ, P0 ;  /* 0x000000ff00087207 */ /* 0x008fe40000000000 */
[----:B----4-:R-:W-:Y:S01]  /*0410*/  SEL R9, R10, RZ, P1 ;  /* 0x000000ff0a097207 */ /* 0x010fe20000800000 */
[----:B------:R-:W-:Y:S06]  /*0420*/  @P2 EXIT ;  /* 0x000000000000294d */ /* 0x000fec0003800000 */
[----:B------:R-:W-:Y:S01]  /*0430*/  STG.E.64 desc[UR4][R2.64], R8 ;  /* 0x0000000802007986 */ /* 0x000fe2000c101b04 */
[----:B------:R-:W-:Y:S05]  /*0440*/  EXIT ;  /* 0x000000000000794d */ /* 0x000fea0003800000 */
.L_x_0:
[----:B------:R-:W-:-:S00]  /*0450*/  BRA `(.L_x_0) ;  /* 0xfffffffc00fc7947 */ /* 0x000fc0000383ffff */
[----:B------:R-:W-:-:S00]  /*0460*/  NOP ;  /* 0x0000000000007918 */ /* 0x000fc00000000000 */
        /* <DEDUP_REMOVED lines=9> */
.L_x_1:


//--------------------- .nv.constant0.triton_poi_fused__unsafe_index_constant_pad_nd_0 --------------------------
	.section	.nv.constant0.triton_poi_fused__unsafe_index_constant_pad_nd_0,"a",@progbits
	.sectionflags	@""
	.align	4
.nv.constant0.triton_poi_fused__unsafe_index_constant_pad_nd_0:
	.zero		548
